	.headerflags	@"EF_CUDA_TEXMODE_UNIFIED EF_CUDA_64BIT_ADDRESS EF_CUDA_ACCELERATORS EF_CUDA_SM90 EF_CUDA_VIRTUAL_SM(EF_CUDA_SM90)"
	.elftype	@"ET_EXEC"


//--------------------- .nv.info                  --------------------------
	.section	.nv.info,"",@"SHT_CUDA_INFO"
	.align	4


	//----- nvinfo : EIATTR_REGCOUNT
	.align		4
        /*0000*/ 	.byte	0x04, 0x2f
        /*0002*/ 	.short	(.L_1 - .L_0)
	.align		4
.L_0:
        /*0004*/ 	.word	index@(triton_poi_fused_ge_le_logical_and_2)
        /*0008*/ 	.word	0x00000020


	//----- nvinfo : EIATTR_MIN_STACK_SIZE
	.align		4
.L_1:
        /*000c*/ 	.byte	0x04, 0x12
        /*000e*/ 	.short	(.L_3 - .L_2)
	.align		4
.L_2:
        /*0010*/ 	.word	index@(triton_poi_fused_ge_le_logical_and_2)
        /*0014*/ 	.word	0x00000000


	//----- nvinfo : EIATTR_FRAME_SIZE
	.align		4
.L_3:
        /*0018*/ 	.byte	0x04, 0x11
        /*001a*/ 	.short	(.L_5 - .L_4)
	.align		4
.L_4:
        /*001c*/ 	.word	index@(triton_poi_fused_ge_le_logical_and_2)
        /*0020*/ 	.word	0x00000000


	//----- nvinfo : EIATTR_MIN_STACK_SIZE
	.align		4
.L_5:
        /*0024*/ 	.byte	0x04, 0x12
        /*0026*/ 	.short	(.L_7 - .L_6)
	.align		4
.L_6:
        /*0028*/ 	.word	index@(triton_poi_fused_ge_le_logical_and_2)
        /*002c*/ 	.word	0x00000000
.L_7:


//--------------------- .nv.info.triton_poi_fused_ge_le_logical_and_2 --------------------------
	.section	.nv.info.triton_poi_fused_ge_le_logical_and_2,"",@"SHT_CUDA_INFO"
	.sectionflags	@""
	.align	4


	//----- nvinfo : EIATTR_CUDA_API_VERSION
	.align		4
        /*0000*/ 	.byte	0x04, 0x37
        /*0002*/ 	.short	(.L_9 - .L_8)
.L_8:
        /*0004*/ 	.word	0x0000007c


	//----- nvinfo : EIATTR_KPARAM_INFO
	.align		4
.L_9:
        /*0008*/ 	.byte	0x04, 0x17
        /*000a*/ 	.short	(.L_11 - .L_10)
.L_10:
        /*000c*/ 	.word	0x00000000
        /*0010*/ 	.short	0x0004
        /*0012*/ 	.short	0x0020
        /*0014*/ 	.byte	0x00, 0xf0, 0x11, 0x00


	//----- nvinfo : EIATTR_KPARAM_INFO
	.align		4
.L_11:
        /*0018*/ 	.byte	0x04, 0x17
        /*001a*/ 	.short	(.L_13 - .L_12)
.L_12:
        /*001c*/ 	.word	0x00000000
        /*0020*/ 	.short	0x0003
        /*0022*/ 	.short	0x0018
        /*0024*/ 	.byte	0x00, 0xf4, 0x21, 0x00


	//----- nvinfo : EIATTR_KPARAM_INFO
	.align		4
.L_13:
        /*0028*/ 	.byte	0x04, 0x17
        /*002a*/ 	.short	(.L_15 - .L_14)
.L_14:
        /*002c*/ 	.word	0x00000000
        /*0030*/ 	.short	0x0002
        /*0032*/ 	.short	0x0010
        /*0034*/ 	.byte	0x00, 0xf4, 0x21, 0x00


	//----- nvinfo : EIATTR_KPARAM_INFO
	.align		4
.L_15:
        /*0038*/ 	.byte	0x04, 0x17
        /*003a*/ 	.short	(.L_17 - .L_16)
.L_16:
        /*003c*/ 	.word	0x00000000
        /*0040*/ 	.short	0x0001
        /*0042*/ 	.short	0x0008
        /*0044*/ 	.byte	0x00, 0xf4, 0x21, 0x00


	//----- nvinfo : EIATTR_KPARAM_INFO
	.align		4
.L_17:
        /*0048*/ 	.byte	0x04, 0x17
        /*004a*/ 	.short	(.L_19 - .L_18)
.L_18:
        /*004c*/ 	.word	0x00000000
        /*0050*/ 	.short	0x0000
        /*0052*/ 	.short	0x0000
        /*0054*/ 	.byte	0x00, 0xf4, 0x21, 0x00


	//----- nvinfo : EIATTR_SPARSE_MMA_MASK
	.align		4
.L_19:
        /*0058*/ 	.byte	0x03, 0x50
        /*005a*/ 	.short	0x0000


	//----- nvinfo : EIATTR_MAXREG_COUNT
	.align		4
        /*005c*/ 	.byte	0x03, 0x1b
        /*005e*/ 	.short	0x00ff


	//----- nvinfo : EIATTR_EXIT_INSTR_OFFSETS
	.align		4
        /*0060*/ 	.byte	0x04, 0x1c
        /*0062*/ 	.short	(.L_21 - .L_20)


	//   ....[0]....
.L_20:
        /*0064*/ 	.word	0x00000720


	//----- nvinfo : EIATTR_REQNTID
	.align		4
.L_21:
        /*0068*/ 	.byte	0x04, 0x10
        /*006a*/ 	.short	(.L_23 - .L_22)
.L_22:
        /*006c*/ 	.word	0x00000080
        /*0070*/ 	.word	0x00000001
        /*0074*/ 	.word	0x00000001


	//----- nvinfo : EIATTR_CBANK_PARAM_SIZE
	.align		4
.L_23:
        /*0078*/ 	.byte	0x03, 0x19
        /*007a*/ 	.short	0x0024


	//----- nvinfo : EIATTR_PARAM_CBANK
	.align		4
        /*007c*/ 	.byte	0x04, 0x0a
        /*007e*/ 	.short	(.L_25 - .L_24)
	.align		4
.L_24:
        /*0080*/ 	.word	index@(.nv.constant0.triton_poi_fused_ge_le_logical_and_2)
        /*0084*/ 	.short	0x0210
        /*0086*/ 	.short	0x0024


	//----- nvinfo : EIATTR_SW_WAR
	.align		4
.L_25:
        /*0088*/ 	.byte	0x04, 0x36
        /*008a*/ 	.short	(.L_27 - .L_26)
.L_26:
        /*008c*/ 	.word	0x00000008
.L_27:


//--------------------- .nv.callgraph             --------------------------
	.section	.nv.callgraph,"",@"SHT_CUDA_CALLGRAPH"
	.align	4
	.sectionentsize	8
	.align		4
        /*0000*/ 	.word	0x00000000
	.align		4
        /*0004*/ 	.word	0xffffffff
	.align		4
        /*0008*/ 	.word	0x00000000
	.align		4
        /*000c*/ 	.word	0xfffffffe
	.align		4
        /*0010*/ 	.word	0x00000000
	.align		4
        /*0014*/ 	.word	0xfffffffd
	.align		4
        /*0018*/ 	.word	0x00000000
	.align		4
        /*001c*/ 	.word	0xfffffffc


//--------------------- .text.triton_poi_fused_ge_le_logical_and_2 --------------------------
	.section	.text.triton_poi_fused_ge_le_logical_and_2,"ax",@progbits
	.align	128
        .global         triton_poi_fused_ge_le_logical_and_2
        .type           triton_poi_fused_ge_le_logical_and_2,@function
        .size           triton_poi_fused_ge_le_logical_and_2,(.L_x_1 - triton_poi_fused_ge_le_logical_and_2)
        .other          triton_poi_fused_ge_le_logical_and_2,@"STO_CUDA_ENTRY STV_DEFAULT"
triton_poi_fused_ge_le_logical_and_2:
.text.triton_poi_fused_ge_le_logical_and_2:
[----:B------:R-:W-:Y:S01]  /*0000*/  LDC R1, c[0x0][0x28] ;  /* 0x00000a00ff017b82 */ /* 0x000fe20000000800 */
[----:B------:R-:W1:Y:S07]  /*0010*/  S2R R0, SR_TID.X ;  /* 0x0000000000007919 */ /* 0x000e6e0000002100 */
[----:B------:R-:W2:Y:S01]  /*0020*/  LDC.64 R16, c[0x0][0x210] ;  /* 0x00008400ff107b82 */ /* 0x000ea20000000a00 */
[----:B------:R-:W-:Y:S01]  /*0030*/  ULDC.64 UR4, c[0x0][0x208] ;  /* 0x0000820000047ab9 */ /* 0x000fe20000000a00 */
[----:B------:R-:W-:Y:S01]  /*0040*/  ULDC.64 UR6, c[0x0][0x228] ;  /* 0x00008a0000067ab9 */ /* 0x000fe20000000a00 */
[----:B------:R-:W3:Y:S05]  /*0050*/  S2R R3, SR_CTAID.X ;  /* 0x0000000000037919 */ /* 0x000eea0000002500 */
[----:B------:R-:W4:Y:S01]  /*0060*/  LDC.64 R24, c[0x0][0x220] ;  /* 0x00008800ff187b82 */ /* 0x000f220000000a00 */
[----:B-1----:R-:W-:-:S05]  /*0070*/  IMAD.SHL.U32 R0, R0, 0x8, RZ ;  /* 0x0000000800007824 */ /* 0x002fca00078e00ff */
[----:B------:R-:W-:-:S05]  /*0080*/  LOP3.LUT R0, R0, 0x3f8, RZ, 0xc0, !PT ;  /* 0x000003f800007812 */ /* 0x000fca00078ec0ff */
[----:B---3--:R-:W-:Y:S01]  /*0090*/  IMAD R0, R3, 0x400, R0 ;  /* 0x0000040003007824 */ /* 0x008fe200078e0200 */
[----:B------:R-:W-:-:S03]  /*00a0*/  SHF.R.S32.HI R3, RZ, 0x15, R3 ;  /* 0x00000015ff037819 */ /* 0x000fc60000011403 */
[----:B------:R-:W-:Y:S01]  /*00b0*/  IMAD.HI R21, R0, 0x38e38e39, RZ ;  /* 0x38e38e3900157827 */ /* 0x000fe200078e02ff */
[----:B------:R-:W-:-:S04]  /*00c0*/  SGXT R3, R3, 0x1 ;  /* 0x000000010303781a */ /* 0x000fc80000000200 */
[----:B------:R-:W-:Y:S02]  /*00d0*/  SHF.R.U32.HI R2, RZ, 0x1f, R21 ;  /* 0x0000001fff027819 */ /* 0x000fe40000011615 */
[----:B------:R-:W-:Y:S01]  /*00e0*/  LEA.HI R3, R3, R0, RZ, 0xc ;  /* 0x0000000003037211 */ /* 0x000fe200078f60ff */
[----:B------:R-:W-:Y:S01]  /*00f0*/  VIADD R9, R0, 0x4 ;  /* 0x0000000400097836 */ /* 0x000fe20000000000 */
[----:B------:R-:W-:Y:S02]  /*0100*/  LEA.HI.SX32 R21, R21, R2, 0x13 ;  /* 0x0000000215157211 */ /* 0x000fe400078f9aff */
[----:B------:R-:W-:Y:S02]  /*0110*/  SHF.R.S32.HI R13, RZ, 0xc, R3 ;  /* 0x0000000cff0d7819 */ /* 0x000fe40000011403 */
[----:B------:R-:W1:Y:S01]  /*0120*/  LDC.64 R2, c[0x0][0x218] ;  /* 0x00008600ff027b82 */ /* 0x000e620000000a00 */
[----:B------:R-:W-:-:S04]  /*0130*/  IMAD.HI R11, R9, 0x38e38e39, RZ ;  /* 0x38e38e39090b7827 */ /* 0x000fc800078e02ff */
[----:B------:R-:W-:Y:S01]  /*0140*/  VIADD R8, R0, 0x2 ;  /* 0x0000000200087836 */ /* 0x000fe20000000000 */
[----:B------:R-:W-:Y:S01]  /*0150*/  SHF.R.U32.HI R12, RZ, 0x1f, R11 ;  /* 0x0000001fff0c7819 */ /* 0x000fe2000001160b */
[----:B------:R-:W-:-:S04]  /*0160*/  IMAD.HI R14, R13, 0x38e38e39, RZ ;  /* 0x38e38e390d0e7827 */ /* 0x000fc800078e02ff */
[----:B------:R-:W-:Y:S01]  /*0170*/  IMAD.HI R10, R8, 0x38e38e39, RZ ;  /* 0x38e38e39080a7827 */ /* 0x000fe200078e02ff */
[----:B------:R-:W-:Y:S02]  /*0180*/  LEA.HI.SX32 R12, R11, R12, 0x13 ;  /* 0x0000000c0b0c7211 */ /* 0x000fe400078f9aff */
[----:B------:R-:W-:Y:S01]  /*0190*/  SHF.R.S32.HI R15, RZ, 0x1, R14 ;  /* 0x00000001ff0f7819 */ /* 0x000fe2000001140e */
[----:B------:R-:W-:Y:S01]  /*01a0*/  VIADD R19, R0, 0x6 ;  /* 0x0000000600137836 */ /* 0x000fe20000000000 */
[----:B------:R-:W-:Y:S01]  /*01b0*/  SHF.R.U32.HI R11, RZ, 0x1f, R10 ;  /* 0x0000001fff0b7819 */ /* 0x000fe2000001160a */
[----:B------:R-:W-:Y:S01]  /*01c0*/  IMAD R18, R21, -0x9000, R0 ;  /* 0xffff700015127824 */ /* 0x000fe200078e0200 */
[----:B------:R-:W-:Y:S01]  /*01d0*/  LEA.HI R14, R14, R15, RZ, 0x1 ;  /* 0x0000000f0e0e7211 */ /* 0x000fe200078f08ff */
[----:B------:R-:W-:Y:S01]  /*01e0*/  IMAD.HI R22, R19, 0x38e38e39, RZ ;  /* 0x38e38e3913167827 */ /* 0x000fe200078e02ff */
[----:B------:R-:W-:-:S03]  /*01f0*/  LEA.HI.SX32 R11, R10, R11, 0x13 ;  /* 0x0000000b0a0b7211 */ /* 0x000fc600078f9aff */
[----:B------:R-:W-:Y:S01]  /*0200*/  VIADD R18, R18, 0x9000 ;  /* 0x0000900012127836 */ /* 0x000fe20000000000 */
[----:B------:R-:W-:Y:S01]  /*0210*/  SHF.R.U32.HI R15, RZ, 0x1f, R22 ;  /* 0x0000001fff0f7819 */ /* 0x000fe20000011616 */
[----:B------:R-:W-:Y:S02]  /*0220*/  IMAD R12, R12, -0x9000, R9 ;  /* 0xffff70000c0c7824 */ /* 0x000fe400078e0209 */
[----:B------:R-:W-:Y:S02]  /*0230*/  IMAD R23, R14, -0x9, R13 ;  /* 0xfffffff70e177824 */ /* 0x000fe400078e020d */
[----:B------:R-:W-:Y:S01]  /*0240*/  IMAD R11, R11, -0x9000, R8 ;  /* 0xffff70000b0b7824 */ /* 0x000fe200078e0208 */
[----:B------:R-:W-:Y:S01]  /*0250*/  LEA.HI.SX32 R22, R22, R15, 0x13 ;  /* 0x0000000f16167211 */ /* 0x000fe200078f9aff */
[----:B--2---:R-:W-:-:S04]  /*0260*/  IMAD.WIDE.U32 R4, R18, 0x8, R16 ;  /* 0x0000000812047825 */ /* 0x004fc800078e0010 */
[----:B------:R-:W-:Y:S02]  /*0270*/  VIADD R20, R12, 0x9000 ;  /* 0x000090000c147836 */ /* 0x000fe40000000000 */
[----:B-1----:R-:W-:Y:S01]  /*0280*/  IMAD.WIDE R2, R23, 0x8, R2 ;  /* 0x0000000817027825 */ /* 0x002fe200078e0202 */
[----:B------:R-:W2:Y:S03]  /*0290*/  LDG.E.EL.128 R4, desc[UR4][R4.64] ;  /* 0x0000000404047981 */ /* 0x000ea6000c2e1d00 */
[----:B------:R-:W-:Y:S02]  /*02a0*/  IMAD.WIDE R12, R11, 0x8, R16 ;  /* 0x000000080b0c7825 */ /* 0x000fe400078e0210 */
[----:B------:R-:W3:Y:S02]  /*02b0*/  LDG.E.EL.64 R2, desc[UR4][R2.64+0x48] ;  /* 0x0000480402027981 */ /* 0x000ee4000c2e1b00 */
[----:B------:R-:W-:-:S02]  /*02c0*/  IMAD R19, R22, -0x9000, R19 ;  /* 0xffff700016137824 */ /* 0x000fc400078e0213 */
[----:B------:R-:W5:Y:S01]  /*02d0*/  LDG.E.EL.128 R12, desc[UR4][R12.64+0x48000] ;  /* 0x048000040c0c7981 */ /* 0x000f62000c2e1d00 */
[----:B------:R-:W-:-:S04]  /*02e0*/  IMAD.WIDE.U32 R8, R20, 0x8, R16 ;  /* 0x0000000814087825 */ /* 0x000fc800078e0010 */
[----:B------:R-:W-:Y:S02]  /*02f0*/  IMAD.WIDE R16, R19, 0x8, R16 ;  /* 0x0000000813107825 */ /* 0x000fe400078e0210 */
[----:B------:R-:W5:Y:S02]  /*0300*/  LDG.E.EL.128 R8, desc[UR4][R8.64] ;  /* 0x0000000408087981 */ /* 0x000f64000c2e1d00 */
[----:B------:R-:W-:Y:S02]  /*0310*/  IMAD R23, R21, 0x12000, R18 ;  /* 0x0001200015177824 */ /* 0x000fe400078e0212 */
[----:B------:R-:W5:Y:S02]  /*0320*/  LDG.E.EL.128 R16, desc[UR4][R16.64+0x48000] ;  /* 0x0480000410107981 */ /* 0x000f64000c2e1d00 */
[----:B----4-:R-:W-:-:S04]  /*0330*/  IMAD.WIDE R22, R23, 0x4, R24 ;  /* 0x0000000417167825 */ /* 0x010fc800078e0218 */
[----:B------:R-:W-:Y:S02]  /*0340*/  IMAD R27, R21, 0x12000, R20 ;  /* 0x00012000151b7824 */ /* 0x000fe400078e0214 */
[----:B------:R-:W4:Y:S02]  /*0350*/  LDG.E.128 R20, desc[UR4][R22.64] ;  /* 0x0000000416147981 */ /* 0x000f24000c1e1d00 */
[----:B------:R-:W-:-:S06]  /*0360*/  IMAD.WIDE R24, R27, 0x4, R24 ;  /* 0x000000041b187825 */ /* 0x000fcc00078e0218 */
[----:B------:R-:W4:Y:S01]  /*0370*/  LDG.E.128 R24, desc[UR4][R24.64] ;  /* 0x0000000418187981 */ /* 0x000f22000c1e1d00 */
[----:B--2---:R-:W-:Y:S08]  /*0380*/  I2F.S64 R4, R4 ;  /* 0x0000000400047312 */ /* 0x004ff00000301400 */
[----:B---3--:R-:W1:Y:S08]  /*0390*/  I2F.S64 R3, R2 ;  /* 0x0000000200037312 */ /* 0x008e700000301400 */
[----:B-----5:R-:W2:Y:S08]  /*03a0*/  I2F.S64 R12, R12 ;  /* 0x0000000c000c7312 */ /* 0x020eb00000301400 */
[----:B------:R-:W3:Y:S01]  /*03b0*/  I2F.S64 R14, R14 ;  /* 0x0000000e000e7312 */ /* 0x000ee20000301400 */
[----:B-1----:R-:W-:-:S07]  /*03c0*/  FADD R29, R4, R3 ;  /* 0x00000003041d7221 */ /* 0x002fce0000000000 */
[----:B------:R-:W1:Y:S01]  /*03d0*/  I2F.S64 R6, R6 ;  /* 0x0000000600067312 */ /* 0x000e620000301400 */
[----:B--2---:R-:W-:-:S07]  /*03e0*/  FADD R5, R12, R3 ;  /* 0x000000030c057221 */ /* 0x004fce0000000000 */
[----:B------:R-:W-:Y:S01]  /*03f0*/  I2F.S64 R8, R8 ;  /* 0x0000000800087312 */ /* 0x000fe20000301400 */
[----:B---3--:R-:W-:-:S07]  /*0400*/  FADD R4, R14, R3 ;  /* 0x000000030e047221 */ /* 0x008fce0000000000 */
[----:B------:R-:W2:Y:S08]  /*0410*/  I2F.S64 R10, R10 ;  /* 0x0000000a000a7312 */ /* 0x000eb00000301400 */
[----:B------:R-:W3:Y:S08]  /*0420*/  I2F.S64 R18, R18 ;  /* 0x0000001200127312 */ /* 0x000ef00000301400 */
[----:B------:R-:W5:Y:S01]  /*0430*/  I2F.S64 R16, R16 ;  /* 0x0000001000107312 */ /* 0x000f620000301400 */
[----:B----4-:R-:W-:Y:S01]  /*0440*/  FADD R5, R22, R5 ;  /* 0x0000000516057221 */ /* 0x010fe20000000000 */
[----:B------:R-:W-:Y:S01]  /*0450*/  FADD R4, R23, R4 ;  /* 0x0000000417047221 */ /* 0x000fe20000000000 */
[----:B-1----:R-:W-:Y:S01]  /*0460*/  FADD R28, R6, R3 ;  /* 0x00000003061c7221 */ /* 0x002fe20000000000 */
[C---:B--2---:R-:W-:Y:S01]  /*0470*/  FADD R10, R3.reuse, R10 ;  /* 0x0000000a030a7221 */ /* 0x044fe20000000000 */
[----:B------:R-:W-:Y:S01]  /*0480*/  FADD R7, R3, R8 ;  /* 0x0000000803077221 */ /* 0x000fe20000000000 */
[----:B------:R-:W-:Y:S01]  /*0490*/  FSETP.GTU.AND P2, PT, R5, 65, PT ;  /* 0x428200000500780b */ /* 0x000fe20003f4c000 */
[----:B---3--:R-:W-:Y:S01]  /*04a0*/  FADD R18, R3, R18 ;  /* 0x0000001203127221 */ /* 0x008fe20000000000 */
[----:B------:R-:W-:Y:S01]  /*04b0*/  FSETP.GTU.AND P1, PT, R4, 65, PT ;  /* 0x428200000400780b */ /* 0x000fe20003f2c000 */
[----:B------:R-:W-:Y:S01]  /*04c0*/  FADD R20, R20, R29 ;  /* 0x0000001d14147221 */ /* 0x000fe20000000000 */
[----:B------:R-:W-:Y:S01]  /*04d0*/  FADD R21, R21, R28 ;  /* 0x0000001c15157221 */ /* 0x000fe20000000000 */
[----:B------:R-:W-:Y:S01]  /*04e0*/  FSETP.GE.AND P2, PT, R5, RZ, !P2 ;  /* 0x000000ff0500720b */ /* 0x000fe20005746000 */
[----:B-----5:R-:W-:Y:S01]  /*04f0*/  FADD R3, R3, R16 ;  /* 0x0000001003037221 */ /* 0x020fe20000000000 */
[----:B------:R-:W-:Y:S01]  /*0500*/  FSETP.GE.AND P1, PT, R4, RZ, !P1 ;  /* 0x000000ff0400720b */ /* 0x000fe20004f26000 */
[----:B------:R-:W-:Y:S01]  /*0510*/  FADD R10, R25, R10 ;  /* 0x0000000a190a7221 */ /* 0x000fe20000000000 */
[----:B------:R-:W-:Y:S01]  /*0520*/  FADD R7, R24, R7 ;  /* 0x0000000718077221 */ /* 0x000fe20000000000 */
[----:B------:R-:W-:Y:S01]  /*0530*/  FADD R18, R27, R18 ;  /* 0x000000121b127221 */ /* 0x000fe20000000000 */
[----:B------:R-:W-:Y:S01]  /*0540*/  FADD R3, R26, R3 ;  /* 0x000000031a037221 */ /* 0x000fe20000000000 */
[----:B------:R-:W-:-:S02]  /*0550*/  FSETP.GTU.AND P0, PT, R21, 65, PT ;  /* 0x428200001500780b */ /* 0x000fc40003f0c000 */
[----:B------:R-:W-:Y:S02]  /*0560*/  FSETP.GTU.AND P3, PT, R20, 65, PT ;  /* 0x428200001400780b */ /* 0x000fe40003f6c000 */
[----:B------:R-:W-:Y:S02]  /*0570*/  SEL R2, RZ, 0x1, !P1 ;  /* 0x00000001ff027807 */ /* 0x000fe40004800000 */
[----:B------:R-:W-:Y:S02]  /*0580*/  SEL R5, RZ, 0x1, !P2 ;  /* 0x00000001ff057807 */ /* 0x000fe40005000000 */
[----:B------:R-:W-:Y:S02]  /*0590*/  FSETP.GTU.AND P2, PT, R10, 65, PT ;  /* 0x428200000a00780b */ /* 0x000fe40003f4c000 */
[----:B------:R-:W-:Y:S02]  /*05a0*/  FSETP.GTU.AND P1, PT, R7, 65, PT ;  /* 0x428200000700780b */ /* 0x000fe40003f2c000 */
[----:B------:R-:W-:-:S02]  /*05b0*/  FSETP.GTU.AND P5, PT, R18, 65, PT ;  /* 0x428200001200780b */ /* 0x000fc40003fac000 */
[----:B------:R-:W-:Y:S02]  /*05c0*/  FSETP.GTU.AND P4, PT, R3, 65, PT ;  /* 0x428200000300780b */ /* 0x000fe40003f8c000 */
[----:B------:R-:W-:Y:S02]  /*05d0*/  FSETP.GE.AND P0, PT, R21, RZ, !P0 ;  /* 0x000000ff1500720b */ /* 0x000fe40004706000 */
[----:B------:R-:W-:Y:S02]  /*05e0*/  FSETP.GE.AND P3, PT, R20, RZ, !P3 ;  /* 0x000000ff1400720b */ /* 0x000fe40005f66000 */
[----:B------:R-:W-:Y:S02]  /*05f0*/  FSETP.GE.AND P2, PT, R10, RZ, !P2 ;  /* 0x000000ff0a00720b */ /* 0x000fe40005746000 */
[----:B------:R-:W-:Y:S02]  /*0600*/  FSETP.GE.AND P1, PT, R7, RZ, !P1 ;  /* 0x000000ff0700720b */ /* 0x000fe40004f26000 */
[----:B------:R-:W-:-:S02]  /*0610*/  FSETP.GE.AND P5, PT, R18, RZ, !P5 ;  /* 0x000000ff1200720b */ /* 0x000fc40006fa6000 */
[----:B------:R-:W-:Y:S02]  /*0620*/  FSETP.GE.AND P4, PT, R3, RZ, !P4 ;  /* 0x000000ff0300720b */ /* 0x000fe40006786000 */
[----:B------:R-:W-:Y:S02]  /*0630*/  PRMT R5, R5, 0x3340, R2 ;  /* 0x0000334005057816 */ /* 0x000fe40000000002 */
[----:B------:R-:W-:Y:S02]  /*0640*/  SEL R2, RZ, 0x1, !P0 ;  /* 0x00000001ff027807 */ /* 0x000fe40004000000 */
[----:B------:R-:W-:Y:S02]  /*0650*/  SEL R3, RZ, 0x1, !P3 ;  /* 0x00000001ff037807 */ /* 0x000fe40005800000 */
[----:B------:R-:W-:Y:S02]  /*0660*/  SEL R8, RZ, 0x1, !P2 ;  /* 0x00000001ff087807 */ /* 0x000fe40005000000 */
[----:B------:R-:W-:-:S02]  /*0670*/  SEL R9, RZ, 0x1, !P1 ;  /* 0x00000001ff097807 */ /* 0x000fc40004800000 */
[----:B------:R-:W-:Y:S02]  /*0680*/  SEL R6, RZ, 0x1, !P5 ;  /* 0x00000001ff067807 */ /* 0x000fe40006800000 */
[----:B------:R-:W-:Y:S02]  /*0690*/  SEL R7, RZ, 0x1, !P4 ;  /* 0x00000001ff077807 */ /* 0x000fe40006000000 */
[----:B------:R-:W-:Y:S02]  /*06a0*/  PRMT R4, R3, 0x3340, R2 ;  /* 0x0000334003047816 */ /* 0x000fe40000000002 */
[----:B------:R-:W-:Y:S02]  /*06b0*/  IADD3 R2, P0, R0, UR6, RZ ;  /* 0x0000000600027c10 */ /* 0x000fe4000ff1e0ff */
[----:B------:R-:W-:Y:S02]  /*06c0*/  PRMT R9, R9, 0x3340, R8 ;  /* 0x0000334009097816 */ /* 0x000fe40000000008 */
[----:B------:R-:W-:-:S02]  /*06d0*/  PRMT R6, R7, 0x3340, R6 ;  /* 0x0000334007067816 */ /* 0x000fc40000000006 */
[----:B------:R-:W-:Y:S02]  /*06e0*/  PRMT R4, R4, 0x5410, R5 ;  /* 0x0000541004047816 */ /* 0x000fe40000000005 */
[----:B------:R-:W-:Y:S02]  /*06f0*/  LEA.HI.X.SX32 R3, R0, UR7, 0x1, P0 ;  /* 0x0000000700037c11 */ /* 0x000fe400080f0eff */
[----:B------:R-:W-:-:S05]  /*0700*/  PRMT R5, R9, 0x5410, R6 ;  /* 0x0000541009057816 */ /* 0x000fca0000000006 */
[----:B------:R-:W-:Y:S01]  /*0710*/  STG.E.64 desc[UR4][R2.64], R4 ;  /* 0x0000000402007986 */ /* 0x000fe2000c101b04 */
[----:B------:R-:W-:Y:S05]  /*0720*/  EXIT ;  /* 0x000000000000794d */ /* 0x000fea0003800000 */
.L_x_0:
[----:B------:R-:W-:-:S00]  /*0730*/  BRA `(.L_x_0) ;  /* 0xfffffffc00fc7947 */ /* 0x000fc0000383ffff */
[----:B------:R-:W-:-:S00]  /*0740*/  NOP ;  /* 0x0000000000007918 */ /* 0x000fc00000000000 */
        /* <DEDUP_REMOVED lines=11> */
.L_x_1:


//--------------------- .nv.constant0.triton_poi_fused_ge_le_logical_and_2 --------------------------
	.section	.nv.constant0.triton_poi_fused_ge_le_logical_and_2,"a",@progbits
	.sectionflags	@""
	.align	4
.nv.constant0.triton_poi_fused_ge_le_logical_and_2:
	.zero		564
